//
// Generated by NVIDIA NVVM Compiler
//
// Compiler Build ID: CL-36424714
// Cuda compilation tools, release 13.0, V13.0.88
// Based on NVVM 20.0.0
//

.version 9.0
.target sm_100
.address_size 64

	// .globl	_Z5gpuMMPdS_S_i

.visible .entry _Z5gpuMMPdS_S_i(
	.param .u64 .ptr .align 1 _Z5gpuMMPdS_S_i_param_0,
	.param .u64 .ptr .align 1 _Z5gpuMMPdS_S_i_param_1,
	.param .u64 .ptr .align 1 _Z5gpuMMPdS_S_i_param_2,
	.param .u32 _Z5gpuMMPdS_S_i_param_3
)
{
	.reg .pred 	%p<10>;
	.reg .b32 	%r<41>;
	.reg .b64 	%rd<67>;
	.reg .b64 	%fd<67>;

	ld.param.u64 	%rd14, [_Z5gpuMMPdS_S_i_param_0];
	ld.param.u64 	%rd15, [_Z5gpuMMPdS_S_i_param_1];
	ld.param.u32 	%r17, [_Z5gpuMMPdS_S_i_param_3];
	cvta.to.global.u64 	%rd1, %rd15;
	cvta.to.global.u64 	%rd2, %rd14;
	mov.u32 	%r18, %ctaid.y;
	mov.u32 	%r19, %ntid.y;
	mov.u32 	%r20, %tid.y;
	mad.lo.s32 	%r1, %r18, %r19, %r20;
	mov.u32 	%r21, %ctaid.x;
	mov.u32 	%r22, %ntid.x;
	mov.u32 	%r23, %tid.x;
	mad.lo.s32 	%r2, %r21, %r22, %r23;
	max.s32 	%r24, %r1, %r2;
	setp.ge.s32 	%p1, %r24, %r17;
	@%p1 bra 	$L__BB0_13;
	mul.lo.s32 	%r3, %r17, %r1;
	and.b32  	%r4, %r17, 7;
	setp.lt.u32 	%p2, %r17, 8;
	mov.f64 	%fd66, 0d0000000000000000;
	mov.b32 	%r39, 0;
	@%p2 bra 	$L__BB0_4;
	and.b32  	%r26, %r17, 2147483640;
	neg.s32 	%r37, %r26;
	mul.wide.s32 	%rd16, %r17, 8;
	add.s64 	%rd3, %rd1, %rd16;
	mul.wide.s32 	%rd17, %r17, 16;
	add.s64 	%rd4, %rd1, %rd17;
	mul.wide.s32 	%rd18, %r17, 24;
	add.s64 	%rd5, %rd1, %rd18;
	mul.wide.s32 	%rd19, %r17, 32;
	add.s64 	%rd6, %rd1, %rd19;
	mul.wide.s32 	%rd20, %r17, 40;
	add.s64 	%rd7, %rd1, %rd20;
	mul.wide.s32 	%rd21, %r17, 48;
	add.s64 	%rd8, %rd1, %rd21;
	mul.wide.s32 	%rd22, %r17, 56;
	add.s64 	%rd9, %rd1, %rd22;
	mul.wide.u32 	%rd23, %r3, 8;
	add.s64 	%rd24, %rd23, %rd2;
	add.s64 	%rd66, %rd24, 32;
	mov.f64 	%fd66, 0d0000000000000000;
	mov.u32 	%r36, %r2;
$L__BB0_3:
	.pragma "nounroll";
	and.b32  	%r39, %r17, 2147483640;
	mul.wide.s32 	%rd25, %r36, 8;
	add.s64 	%rd26, %rd3, %rd25;
	add.s64 	%rd27, %rd4, %rd25;
	add.s64 	%rd28, %rd5, %rd25;
	add.s64 	%rd29, %rd6, %rd25;
	add.s64 	%rd30, %rd7, %rd25;
	add.s64 	%rd31, %rd8, %rd25;
	add.s64 	%rd32, %rd9, %rd25;
	add.s64 	%rd33, %rd1, %rd25;
	ld.global.f64 	%fd16, [%rd66+-32];
	ld.global.f64 	%fd17, [%rd33];
	fma.rn.f64 	%fd18, %fd16, %fd17, %fd66;
	ld.global.f64 	%fd19, [%rd66+-24];
	ld.global.f64 	%fd20, [%rd26];
	fma.rn.f64 	%fd21, %fd19, %fd20, %fd18;
	ld.global.f64 	%fd22, [%rd66+-16];
	ld.global.f64 	%fd23, [%rd27];
	fma.rn.f64 	%fd24, %fd22, %fd23, %fd21;
	ld.global.f64 	%fd25, [%rd66+-8];
	ld.global.f64 	%fd26, [%rd28];
	fma.rn.f64 	%fd27, %fd25, %fd26, %fd24;
	ld.global.f64 	%fd28, [%rd66];
	ld.global.f64 	%fd29, [%rd29];
	fma.rn.f64 	%fd30, %fd28, %fd29, %fd27;
	ld.global.f64 	%fd31, [%rd66+8];
	ld.global.f64 	%fd32, [%rd30];
	fma.rn.f64 	%fd33, %fd31, %fd32, %fd30;
	ld.global.f64 	%fd34, [%rd66+16];
	ld.global.f64 	%fd35, [%rd31];
	fma.rn.f64 	%fd36, %fd34, %fd35, %fd33;
	ld.global.f64 	%fd37, [%rd66+24];
	ld.global.f64 	%fd38, [%rd32];
	fma.rn.f64 	%fd66, %fd37, %fd38, %fd36;
	add.s32 	%r37, %r37, 8;
	shl.b32 	%r27, %r17, 3;
	add.s32 	%r36, %r36, %r27;
	add.s64 	%rd66, %rd66, 64;
	setp.ne.s32 	%p3, %r37, 0;
	@%p3 bra 	$L__BB0_3;
$L__BB0_4:
	setp.eq.s32 	%p4, %r4, 0;
	@%p4 bra 	$L__BB0_12;
	and.b32  	%r12, %r17, 3;
	setp.lt.u32 	%p5, %r4, 4;
	@%p5 bra 	$L__BB0_7;
	add.s32 	%r28, %r39, %r3;
	mul.wide.u32 	%rd34, %r28, 8;
	add.s64 	%rd35, %rd2, %rd34;
	ld.global.f64 	%fd40, [%rd35];
	mad.lo.s32 	%r29, %r39, %r17, %r2;
	mul.wide.s32 	%rd36, %r29, 8;
	add.s64 	%rd37, %rd1, %rd36;
	ld.global.f64 	%fd41, [%rd37];
	fma.rn.f64 	%fd42, %fd40, %fd41, %fd66;
	cvt.u64.u32 	%rd38, %r3;
	cvt.u64.u32 	%rd39, %r39;
	add.s64 	%rd40, %rd39, %rd38;
	shl.b64 	%rd41, %rd40, 3;
	add.s64 	%rd42, %rd2, %rd41;
	ld.global.f64 	%fd43, [%rd42+8];
	mul.wide.s32 	%rd43, %r17, 8;
	add.s64 	%rd44, %rd37, %rd43;
	ld.global.f64 	%fd44, [%rd44];
	fma.rn.f64 	%fd45, %fd43, %fd44, %fd42;
	ld.global.f64 	%fd46, [%rd42+16];
	add.s64 	%rd45, %rd44, %rd43;
	ld.global.f64 	%fd47, [%rd45];
	fma.rn.f64 	%fd48, %fd46, %fd47, %fd45;
	ld.global.f64 	%fd49, [%rd42+24];
	add.s64 	%rd46, %rd45, %rd43;
	ld.global.f64 	%fd50, [%rd46];
	fma.rn.f64 	%fd66, %fd49, %fd50, %fd48;
	add.s32 	%r39, %r39, 4;
$L__BB0_7:
	setp.eq.s32 	%p6, %r12, 0;
	@%p6 bra 	$L__BB0_12;
	setp.eq.s32 	%p7, %r12, 1;
	@%p7 bra 	$L__BB0_10;
	add.s32 	%r30, %r39, %r3;
	mul.wide.u32 	%rd47, %r30, 8;
	add.s64 	%rd48, %rd2, %rd47;
	ld.global.f64 	%fd52, [%rd48];
	mad.lo.s32 	%r31, %r39, %r17, %r2;
	mul.wide.s32 	%rd49, %r31, 8;
	add.s64 	%rd50, %rd1, %rd49;
	ld.global.f64 	%fd53, [%rd50];
	fma.rn.f64 	%fd54, %fd52, %fd53, %fd66;
	cvt.u64.u32 	%rd51, %r3;
	cvt.u64.u32 	%rd52, %r39;
	add.s64 	%rd53, %rd52, %rd51;
	shl.b64 	%rd54, %rd53, 3;
	add.s64 	%rd55, %rd2, %rd54;
	ld.global.f64 	%fd55, [%rd55+8];
	mul.wide.s32 	%rd56, %r17, 8;
	add.s64 	%rd57, %rd50, %rd56;
	ld.global.f64 	%fd56, [%rd57];
	fma.rn.f64 	%fd66, %fd55, %fd56, %fd54;
	add.s32 	%r39, %r39, 2;
$L__BB0_10:
	and.b32  	%r32, %r17, 1;
	setp.eq.b32 	%p8, %r32, 1;
	not.pred 	%p9, %p8;
	@%p9 bra 	$L__BB0_12;
	add.s32 	%r33, %r39, %r3;
	mul.wide.u32 	%rd58, %r33, 8;
	add.s64 	%rd59, %rd2, %rd58;
	ld.global.f64 	%fd57, [%rd59];
	mad.lo.s32 	%r34, %r39, %r17, %r2;
	mul.wide.s32 	%rd60, %r34, 8;
	add.s64 	%rd61, %rd1, %rd60;
	ld.global.f64 	%fd58, [%rd61];
	fma.rn.f64 	%fd66, %fd57, %fd58, %fd66;
$L__BB0_12:
	ld.param.u64 	%rd65, [_Z5gpuMMPdS_S_i_param_2];
	add.s32 	%r35, %r3, %r2;
	cvta.to.global.u64 	%rd62, %rd65;
	mul.wide.s32 	%rd63, %r35, 8;
	add.s64 	%rd64, %rd62, %rd63;
	st.global.f64 	[%rd64], %fd66;
$L__BB0_13:
	ret;

}


// ===== COMPILED SASS (sm_100) =====

	.target	sm_100

	.elftype	@"ET_EXEC"


//--------------------- .note.nv.tkinfo           --------------------------
	.section	.note.nv.tkinfo,"",@"SHT_NOTE"
	.sectionflags	@"SHF_NOTE_NV_TKINFO"
	.tkinfo
        /*0018*/ 	.word	0x00000002
        /*0030*/ 	.string	""
        /*0030*/ 	.string	"ptxas"
        /*0030*/ 	.string	"Cuda compilation tools, release 13.0, V13.0.88"
        /*0030*/ 	.string	"Build cuda_13.0.r13.0/compiler.36424714_0"
        /*0030*/ 	.string	"-arch sm_100 -m 64 "



//--------------------- .note.nv.cuinfo           --------------------------
	.section	.note.nv.cuinfo,"",@"SHT_NOTE"
	.sectionflags	@"SHF_NOTE_NV_CUINFO"
        /*0018*/ 	.short	0x0002
        /*001a*/ 	.short	0x0064
        /*001c*/ 	.short	0x0082
	.zero		2


//--------------------- .nv.info                  --------------------------
	.section	.nv.info,"",@"SHT_CUDA_INFO"
	.align	4


	//----- nvinfo : EIATTR_REGCOUNT
	.align		4
        /*0000*/ 	.byte	0x04, 0x2f
        /*0002*/ 	.short	(.L_1 - .L_0)
	.align		4
.L_0:
        /*0004*/ 	.word	index@(_Z5gpuMMPdS_S_i)
        /*0008*/ 	.word	0x0000001e


	//----- nvinfo : EIATTR_FRAME_SIZE
	.align		4
.L_1:
        /*000c*/ 	.byte	0x04, 0x11
        /*000e*/ 	.short	(.L_3 - .L_2)
	.align		4
.L_2:
        /*0010*/ 	.word	index@(_Z5gpuMMPdS_S_i)
        /*0014*/ 	.word	0x00000000


	//----- nvinfo : EIATTR_MIN_STACK_SIZE
	.align		4
.L_3:
        /*0018*/ 	.byte	0x04, 0x12
        /*001a*/ 	.short	(.L_5 - .L_4)
	.align		4
.L_4:
        /*001c*/ 	.word	index@(_Z5gpuMMPdS_S_i)
        /*0020*/ 	.word	0x00000000
.L_5:


//--------------------- .nv.compat                --------------------------
	.section	.nv.compat,"",@"SHT_CUDA_COMPAT_INFO"
	.align	4
        /*0000*/ 	.byte	0x02, 0x09, 0x00, 0x00, 0x02, 0x02, 0x01, 0x00, 0x02, 0x05, 0x05, 0x00, 0x03, 0x07, 0x01, 0x01
        /*0010*/ 	.byte	0x02, 0x03, 0x00, 0x00, 0x02, 0x06, 0x01, 0x00, 0x04, 0x0b, 0x08, 0x00, 0x01, 0x00, 0x00, 0x00
        /*0020*/ 	.byte	0x00, 0x00, 0x00, 0x00


//--------------------- .nv.info._Z5gpuMMPdS_S_i  --------------------------
	.section	.nv.info._Z5gpuMMPdS_S_i,"",@"SHT_CUDA_INFO"
	.sectionflags	@""
	.align	4


	//----- nvinfo : EIATTR_CUDA_API_VERSION
	.align		4
        /*0000*/ 	.byte	0x04, 0x37
        /*0002*/ 	.short	(.L_7 - .L_6)
.L_6:
        /*0004*/ 	.word	0x00000082


	//----- nvinfo : EIATTR_KPARAM_INFO
	.align		4
.L_7:
        /*0008*/ 	.byte	0x04, 0x17
        /*000a*/ 	.short	(.L_9 - .L_8)
.L_8:
        /*000c*/ 	.word	0x00000000
        /*0010*/ 	.short	0x0003
        /*0012*/ 	.short	0x0018
        /*0014*/ 	.byte	0x00, 0xf0, 0x11, 0x00


	//----- nvinfo : EIATTR_KPARAM_INFO
	.align		4
.L_9:
        /*0018*/ 	.byte	0x04, 0x17
        /*001a*/ 	.short	(.L_11 - .L_10)
.L_10:
        /*001c*/ 	.word	0x00000000
        /*0020*/ 	.short	0x0002
        /*0022*/ 	.short	0x0010
        /*0024*/ 	.byte	0x00, 0xf5, 0x21, 0x00


	//----- nvinfo : EIATTR_KPARAM_INFO
	.align		4
.L_11:
        /*0028*/ 	.byte	0x04, 0x17
        /*002a*/ 	.short	(.L_13 - .L_12)
.L_12:
        /*002c*/ 	.word	0x00000000
        /*0030*/ 	.short	0x0001
        /*0032*/ 	.short	0x0008
        /*0034*/ 	.byte	0x00, 0xf5, 0x21, 0x00


	//----- nvinfo : EIATTR_KPARAM_INFO
	.align		4
.L_13:
        /*0038*/ 	.byte	0x04, 0x17
        /*003a*/ 	.short	(.L_15 - .L_14)
.L_14:
        /*003c*/ 	.word	0x00000000
        /*0040*/ 	.short	0x0000
        /*0042*/ 	.short	0x0000
        /*0044*/ 	.byte	0x00, 0xf5, 0x21, 0x00


	//----- nvinfo : EIATTR_SPARSE_MMA_MASK
	.align		4
.L_15:
        /*0048*/ 	.byte	0x03, 0x50
        /*004a*/ 	.short	0x0000


	//----- nvinfo : EIATTR_MAXREG_COUNT
	.align		4
        /*004c*/ 	.byte	0x03, 0x1b
        /*004e*/ 	.short	0x00ff


	//----- nvinfo : EIATTR_MERCURY_ISA_VERSION
	.align		4
        /*0050*/ 	.byte	0x03, 0x5f
        /*0052*/ 	.short	0x0101


	//----- nvinfo : EIATTR_VRC_CTA_INIT_COUNT
	.align		4
        /*0054*/ 	.byte	0x02, 0x4a
	.zero		1
	.zero		1


	//----- nvinfo : EIATTR_EXIT_INSTR_OFFSETS
	.align		4
        /*0058*/ 	.byte	0x04, 0x1c
        /*005a*/ 	.short	(.L_17 - .L_16)


	//   ....[0]....
.L_16:
        /*005c*/ 	.word	0x000000c0


	//   ....[1]....
        /*0060*/ 	.word	0x00000ad0


	//----- nvinfo : EIATTR_CBANK_PARAM_SIZE
	.align		4
.L_17:
        /*0064*/ 	.byte	0x03, 0x19
        /*0066*/ 	.short	0x001c


	//----- nvinfo : EIATTR_PARAM_CBANK
	.align		4
        /*0068*/ 	.byte	0x04, 0x0a
        /*006a*/ 	.short	(.L_19 - .L_18)
	.align		4
.L_18:
        /*006c*/ 	.word	index@(.nv.constant0._Z5gpuMMPdS_S_i)
        /*0070*/ 	.short	0x0380
        /*0072*/ 	.short	0x001c


	//----- nvinfo : EIATTR_SW_WAR
	.align		4
.L_19:
        /*0074*/ 	.byte	0x04, 0x36
        /*0076*/ 	.short	(.L_21 - .L_20)
.L_20:
        /*0078*/ 	.word	0x00000008
.L_21:


//--------------------- .nv.callgraph             --------------------------
	.section	.nv.callgraph,"",@"SHT_CUDA_CALLGRAPH"
	.align	4
	.sectionentsize	8
	.align		4
        /*0000*/ 	.word	0x00000000
	.align		4
        /*0004*/ 	.word	0xffffffff
	.align		4
        /*0008*/ 	.word	0x00000000
	.align		4
        /*000c*/ 	.word	0xfffffffe
	.align		4
        /*0010*/ 	.word	0x00000000
	.align		4
        /*0014*/ 	.word	0xfffffffd
	.align		4
        /*0018*/ 	.word	0x00000000
	.align		4
        /*001c*/ 	.word	0xfffffffc


//--------------------- .text._Z5gpuMMPdS_S_i     --------------------------
	.section	.text._Z5gpuMMPdS_S_i,"ax",@progbits
	.align	128
        .global         _Z5gpuMMPdS_S_i
        .type           _Z5gpuMMPdS_S_i,@function
        .size           _Z5gpuMMPdS_S_i,(.L_x_5 - _Z5gpuMMPdS_S_i)
        .other          _Z5gpuMMPdS_S_i,@"STO_CUDA_ENTRY STV_DEFAULT"
_Z5gpuMMPdS_S_i:
.text._Z5gpuMMPdS_S_i:
[----:B------:R-:W-:Y:S01]  /*0000*/  LDC R1, c[0x0][0x37c] ;  /* 0x0000df00ff017b82 */ /* 0x000fe20000000800 */
[----:B------:R-:W0:Y:S07]  /*0010*/  S2R R0, SR_TID.Y ;  /* 0x0000000000007919 */ /* 0x000e2e0000002200 */
[----:B------:R-:W0:Y:S01]  /*0020*/  S2UR UR4, SR_CTAID.Y ;  /* 0x00000000000479c3 */ /* 0x000e220000002600 */
[----:B------:R-:W1:Y:S01]  /*0030*/  LDCU UR18, c[0x0][0x398] ;  /* 0x00007300ff1277ac */ /* 0x000e620008000800 */
[----:B------:R-:W2:Y:S06]  /*0040*/  S2R R3, SR_TID.X ;  /* 0x0000000000037919 */ /* 0x000eac0000002100 */
[----:B------:R-:W0:Y:S08]  /*0050*/  LDC R21, c[0x0][0x364] ;  /* 0x0000d900ff157b82 */ /* 0x000e300000000800 */
[----:B------:R-:W2:Y:S08]  /*0060*/  S2UR UR5, SR_CTAID.X ;  /* 0x00000000000579c3 */ /* 0x000eb00000002500 */
[----:B------:R-:W2:Y:S01]  /*0070*/  LDC R2, c[0x0][0x360] ;  /* 0x0000d800ff027b82 */ /* 0x000ea20000000800 */
[----:B0-----:R-:W-:-:S02]  /*0080*/  IMAD R21, R21, UR4, R0 ;  /* 0x0000000415157c24 */ /* 0x001fc4000f8e0200 */
[----:B--2---:R-:W-:-:S05]  /*0090*/  IMAD R0, R2, UR5, R3 ;  /* 0x0000000502007c24 */ /* 0x004fca000f8e0203 */
[----:B------:R-:W-:-:S04]  /*00a0*/  VIMNMX R2, PT, PT, R21, R0, !PT ;  /* 0x0000000015027248 */ /* 0x000fc80007fe0100 */
[----:B-1----:R-:W-:-:S13]  /*00b0*/  ISETP.GE.AND P0, PT, R2, UR18, PT ;  /* 0x0000001202007c0c */ /* 0x002fda000bf06270 */
[----:B------:R-:W-:Y:S05]  /*00c0*/  @P0 EXIT ;  /* 0x000000000000094d */ /* 0x000fea0003800000 */
[----:B------:R-:W-:Y:S02]  /*00d0*/  UISETP.GE.U32.AND UP0, UPT, UR18, 0x8, UPT ;  /* 0x000000081200788c */ /* 0x000fe4000bf06070 */
[----:B------:R-:W-:Y:S01]  /*00e0*/  IMAD R21, R21, UR18, RZ ;  /* 0x0000001215157c24 */ /* 0x000fe2000f8e02ff */
[----:B------:R-:W-:Y:S01]  /*00f0*/  CS2R R12, SRZ ;  /* 0x00000000000c7805 */ /* 0x000fe2000001ff00 */
[----:B------:R-:W0:Y:S01]  /*0100*/  LDCU.64 UR16, c[0x0][0x358] ;  /* 0x00006b00ff1077ac */ /* 0x000e220008000a00 */
[----:B------:R-:W-:-:S04]  /*0110*/  UMOV UR4, URZ ;  /* 0x000000ff00047c82 */ /* 0x000fc80008000000 */
[----:B------:R-:W-:Y:S05]  /*0120*/  BRA.U !UP0, `(.L_x_0) ;  /* 0x0000000508147547 */ /* 0x000fea000b800000 */
[----:B------:R-:W1:Y:S01]  /*0130*/  LDCU.128 UR20, c[0x0][0x380] ;  /* 0x00007000ff1477ac */ /* 0x000e620008000c00 */
[----:B------:R-:W-:Y:S01]  /*0140*/  IMAD.MOV.U32 R20, RZ, RZ, R0 ;  /* 0x000000ffff147224 */ /* 0x000fe200078e0000 */
[----:B------:R-:W-:Y:S01]  /*0150*/  CS2R R12, SRZ ;  /* 0x00000000000c7805 */ /* 0x000fe2000001ff00 */
[----:B------:R-:W-:-:S04]  /*0160*/  ULOP3.LUT UR4, UR18, 0x7ffffff8, URZ, 0xc0, !UPT ;  /* 0x7ffffff812047892 */ /* 0x000fc8000f8ec0ff */
[----:B------:R-:W-:Y:S01]  /*0170*/  UIADD3 UR4, UPT, UPT, -UR4, URZ, URZ ;  /* 0x000000ff04047290 */ /* 0x000fe2000fffe1ff */
[----:B-1----:R-:W-:Y:S01]  /*0180*/  MOV R2, UR20 ;  /* 0x0000001400027c02 */ /* 0x002fe20008000f00 */
[----:B------:R-:W-:Y:S01]  /*0190*/  IMAD.U32 R3, RZ, RZ, UR21 ;  /* 0x00000015ff037e24 */ /* 0x000fe2000f8e00ff */
[----:B------:R-:W-:Y:S02]  /*01a0*/  UIMAD.WIDE UR6, UR18, 0x18, UR22 ;  /* 0x00000018120678a5 */ /* 0x000fe4000f8e0216 */
[----:B------:R-:W-:Y:S01]  /*01b0*/  UIMAD.WIDE UR8, UR18, 0x20, UR22 ;  /* 0x00000020120878a5 */ /* 0x000fe2000f8e0216 */
[----:B------:R-:W-:Y:S01]  /*01c0*/  IMAD.WIDE.U32 R2, R21, 0x8, R2 ;  /* 0x0000000815027825 */ /* 0x000fe200078e0002 */
[----:B------:R-:W-:Y:S02]  /*01d0*/  UIMAD.WIDE UR10, UR18, 0x28, UR22 ;  /* 0x00000028120a78a5 */ /* 0x000fe4000f8e0216 */
[----:B------:R-:W-:Y:S01]  /*01e0*/  UIMAD.WIDE UR12, UR18, 0x30, UR22 ;  /* 0x00000030120c78a5 */ /* 0x000fe2000f8e0216 */
[----:B------:R-:W-:Y:S01]  /*01f0*/  IADD3 R8, P0, PT, R2, 0x20, RZ ;  /* 0x0000002002087810 */ /* 0x000fe20007f1e0ff */
[----:B------:R-:W-:-:S03]  /*0200*/  UIMAD.WIDE UR14, UR18, 0x38, UR22 ;  /* 0x00000038120e78a5 */ /* 0x000fc6000f8e0216 */
[----:B------:R-:W-:-:S09]  /*0210*/  IADD3.X R9, PT, PT, RZ, R3, RZ, P0, !PT ;  /* 0x00000003ff097210 */ /* 0x000fd200007fe4ff */
.L_x_1:
[----:B------:R-:W-:Y:S01]  /*0220*/  HFMA2 R23, -RZ, RZ, 0, 4.76837158203125e-07 ;  /* 0x00000008ff177431 */ /* 0x000fe200000001ff */
[----:B------:R-:W-:Y:S01]  /*0230*/  UIMAD.WIDE UR24, UR18, 0x8, UR22 ;  /* 0x00000008121878a5 */ /* 0x000fe2000f8e0216 */
[----:B------:R-:W-:Y:S01]  /*0240*/  IMAD.MOV.U32 R2, RZ, RZ, R8 ;  /* 0x000000ffff027224 */ /* 0x000fe200078e0008 */
[----:B------:R-:W-:Y:S01]  /*0250*/  MOV R3, R9 ;  /* 0x0000000900037202 */ /* 0x000fe20000000f00 */
[----:B------:R-:W-:-:S03]  /*0260*/  UIMAD.WIDE UR20, UR18, 0x10, UR22 ;  /* 0x00000010121478a5 */ /* 0x000fc6000f8e0216 */
[----:B------:R-:W-:Y:S01]  /*0270*/  MOV R19, UR25 ;  /* 0x0000001900137c02 */ /* 0x000fe20008000f00 */
[----:B------:R-:W-:Y:S01]  /*0280*/  IMAD.U32 R18, RZ, RZ, UR24 ;  /* 0x00000018ff127e24 */ /* 0x000fe2000f8e00ff */
[----:B0-----:R-:W2:Y:S01]  /*0290*/  LDG.E.64 R24, desc[UR16][R2.64+-0x20] ;  /* 0xffffe01002187981 */ /* 0x001ea2000c1e1b00 */
[C---:B------:R-:W-:Y:S01]  /*02a0*/  IMAD.WIDE R22, R20.reuse, R23, UR22 ;  /* 0x0000001614167e25 */ /* 0x040fe2000f8e0217 */
[----:B------:R-:W-:Y:S02]  /*02b0*/  MOV R16, UR20 ;  /* 0x0000001400107c02 */ /* 0x000fe40008000f00 */
[----:B------:R-:W3:Y:S01]  /*02c0*/  LDG.E.64 R10, desc[UR16][R2.64+-0x18] ;  /* 0xffffe810020a7981 */ /* 0x000ee2000c1e1b00 */
[----:B------:R-:W-:-:S03]  /*02d0*/  IMAD.WIDE R18, R20, 0x8, R18 ;  /* 0x0000000814127825 */ /* 0x000fc600078e0212 */
[----:B------:R-:W2:Y:S01]  /*02e0*/  LDG.E.64 R22, desc[UR16][R22.64] ;  /* 0x0000001016167981 */ /* 0x000ea2000c1e1b00 */
[----:B------:R-:W-:-:S03]  /*02f0*/  IMAD.U32 R17, RZ, RZ, UR21 ;  /* 0x00000015ff117e24 */ /* 0x000fc6000f8e00ff */
[----:B------:R-:W3:Y:S01]  /*0300*/  LDG.E.64 R18, desc[UR16][R18.64] ;  /* 0x0000001012127981 */ /* 0x000ee2000c1e1b00 */
[----:B------:R-:W-:-:S04]  /*0310*/  IMAD.WIDE R16, R20, 0x8, R16 ;  /* 0x0000000814107825 */ /* 0x000fc800078e0210 */
[----:B------:R-:W-:Y:S01]  /*0320*/  HFMA2 R9, -RZ, RZ, 0, 4.76837158203125e-07 ;  /* 0x00000008ff097431 */ /* 0x000fe200000001ff */
[----:B------:R-:W4:Y:S04]  /*0330*/  LDG.E.64 R14, desc[UR16][R2.64+-0x10] ;  /* 0xfffff010020e7981 */ /* 0x000f28000c1e1b00 */
[----:B------:R-:W4:Y:S01]  /*0340*/  LDG.E.64 R16, desc[UR16][R16.64] ;  /* 0x0000001010107981 */ /* 0x000f22000c1e1b00 */
[----:B------:R-:W-:-:S03]  /*0350*/  IMAD.WIDE R8, R20, R9, UR6 ;  /* 0x0000000614087e25 */ /* 0x000fc6000f8e0209 */
[----:B------:R-:W5:Y:S04]  /*0360*/  LDG.E.64 R6, desc[UR16][R2.64+-0x8] ;  /* 0xfffff81002067981 */ /* 0x000f68000c1e1b00 */
[----:B------:R-:W5:Y:S01]  /*0370*/  LDG.E.64 R8, desc[UR16][R8.64] ;  /* 0x0000001008087981 */ /* 0x000f62000c1e1b00 */
[----:B------:R-:W-:-:S05]  /*0380*/  MOV R5, 0x8 ;  /* 0x0000000800057802 */ /* 0x000fca0000000f00 */
[----:B------:R-:W-:-:S06]  /*0390*/  IMAD.WIDE R4, R20, R5, UR8 ;  /* 0x0000000814047e25 */ /* 0x000fcc000f8e0205 */
[----:B------:R-:W5:Y:S01]  /*03a0*/  LDG.E.64 R4, desc[UR16][R4.64] ;  /* 0x0000001004047981 */ /* 0x000f62000c1e1b00 */
[----:B--2---:R-:W-:Y:S01]  /*03b0*/  DFMA R24, R24, R22, R12 ;  /* 0x000000161818722b */ /* 0x004fe2000000000c */
[----:B------:R-:W-:Y:S02]  /*03c0*/  IMAD.MOV.U32 R23, RZ, RZ, 0x8 ;  /* 0x00000008ff177424 */ /* 0x000fe400078e00ff */
[----:B------:R-:W2:Y:S02]  /*03d0*/  LDG.E.64 R12, desc[UR16][R2.64] ;  /* 0x00000010020c7981 */ /* 0x000ea4000c1e1b00 */
[----:B------:R-:W-:-:S03]  /*03e0*/  IMAD.WIDE R22, R20, R23, UR10 ;  /* 0x0000000a14167e25 */ /* 0x000fc6000f8e0217 */
[----:B---3--:R-:W-:Y:S01]  /*03f0*/  DFMA R18, R10, R18, R24 ;  /* 0x000000120a12722b */ /* 0x008fe20000000018 */
[----:B------:R-:W-:Y:S01]  /*0400*/  MOV R25, 0x8 ;  /* 0x0000000800197802 */ /* 0x000fe20000000f00 */
[----:B------:R-:W3:Y:S04]  /*0410*/  LDG.E.64 R10, desc[UR16][R2.64+0x8] ;  /* 0x00000810020a7981 */ /* 0x000ee8000c1e1b00 */
[----:B------:R-:W3:Y:S01]  /*0420*/  LDG.E.64 R22, desc[UR16][R22.64] ;  /* 0x0000001016167981 */ /* 0x000ee2000c1e1b00 */
[C---:B------:R-:W-:Y:S01]  /*0430*/  IMAD.WIDE R24, R20.reuse, R25, UR12 ;  /* 0x0000000c14187e25 */ /* 0x040fe2000f8e0219 */
[----:B----4-:R-:W-:Y:S01]  /*0440*/  DFMA R16, R14, R16, R18 ;  /* 0x000000100e10722b */ /* 0x010fe20000000012 */
[----:B------:R-:W-:Y:S01]  /*0450*/  MOV R19, 0x8 ;  /* 0x0000000800137802 */ /* 0x000fe20000000f00 */
[----:B------:R-:W4:Y:S04]  /*0460*/  LDG.E.64 R14, desc[UR16][R2.64+0x10] ;  /* 0x00001010020e7981 */ /* 0x000f28000c1e1b00 */
[----:B------:R-:W4:Y:S01]  /*0470*/  LDG.E.64 R24, desc[UR16][R24.64] ;  /* 0x0000001018187981 */ /* 0x000f22000c1e1b00 */
[----:B------:R-:W-:Y:S01]  /*0480*/  IMAD.WIDE R18, R20, R19, UR14 ;  /* 0x0000000e14127e25 */ /* 0x000fe2000f8e0213 */
[----:B-----5:R-:W-:-:S02]  /*0490*/  DFMA R8, R6, R8, R16 ;  /* 0x000000080608722b */ /* 0x020fc40000000010 */
[----:B------:R-:W5:Y:S04]  /*04a0*/  LDG.E.64 R6, desc[UR16][R2.64+0x18] ;  /* 0x0000181002067981 */ /* 0x000f68000c1e1b00 */
[----:B------:R-:W5:Y:S01]  /*04b0*/  LDG.E.64 R18, desc[UR16][R18.64] ;  /* 0x0000001012127981 */ /* 0x000f62000c1e1b00 */
[----:B------:R-:W-:-:S04]  /*04c0*/  UIADD3 UR4, UPT, UPT, UR4, 0x8, URZ ;  /* 0x0000000804047890 */ /* 0x000fc8000fffe0ff */
[----:B------:R-:W-:Y:S01]  /*04d0*/  UISETP.NE.AND UP0, UPT, UR4, URZ, UPT ;  /* 0x000000ff0400728c */ /* 0x000fe2000bf05270 */
[----:B--2---:R-:W-:-:S08]  /*04e0*/  DFMA R4, R12, R4, R8 ;  /* 0x000000040c04722b */ /* 0x004fd00000000008 */
[----:B---3--:R-:W-:-:S08]  /*04f0*/  DFMA R4, R10, R22, R4 ;  /* 0x000000160a04722b */ /* 0x008fd00000000004 */
[----:B----4-:R-:W-:Y:S01]  /*0500*/  DFMA R4, R14, R24, R4 ;  /* 0x000000180e04722b */ /* 0x010fe20000000004 */
[----:B------:R-:W-:-:S07]  /*0510*/  IADD3 R8, P0, PT, R2, 0x40, RZ ;  /* 0x0000004002087810 */ /* 0x000fce0007f1e0ff */
[----:B-----5:R-:W-:Y:S01]  /*0520*/  DFMA R12, R6, R18, R4 ;  /* 0x00000012060c722b */ /* 0x020fe20000000004 */
[----:B------:R-:W-:Y:S01]  /*0530*/  IMAD.U32 R5, RZ, RZ, UR18 ;  /* 0x00000012ff057e24 */ /* 0x000fe2000f8e00ff */
[----:B------:R-:W-:-:S04]  /*0540*/  IADD3.X R9, PT, PT, RZ, R3, RZ, P0, !PT ;  /* 0x00000003ff097210 */ /* 0x000fc800007fe4ff */
[----:B------:R-:W-:Y:S01]  /*0550*/  LEA R20, R5, R20, 0x3 ;  /* 0x0000001405147211 */ /* 0x000fe200078e18ff */
[----:B------:R-:W-:Y:S06]  /*0560*/  BRA.U UP0, `(.L_x_1) ;  /* 0xfffffffd002c7547 */ /* 0x000fec000b83ffff */
[----:B------:R-:W-:-:S12]  /*0570*/  ULOP3.LUT UR4, UR18, 0x7ffffff8, URZ, 0xc0, !UPT ;  /* 0x7ffffff812047892 */ /* 0x000fd8000f8ec0ff */
.L_x_0:
[----:B------:R-:W-:-:S04]  /*0580*/  ULOP3.LUT UR6, UR18, 0x7, URZ, 0xc0, !UPT ;  /* 0x0000000712067892 */ /* 0x000fc8000f8ec0ff */
[----:B------:R-:W-:-:S09]  /*0590*/  UISETP.NE.AND UP0, UPT, UR6, URZ, UPT ;  /* 0x000000ff0600728c */ /* 0x000fd2000bf05270 */
[----:B------:R-:W-:Y:S05]  /*05a0*/  BRA.U !UP0, `(.L_x_2) ;  /* 0x0000000508387547 */ /* 0x000fea000b800000 */
[----:B------:R-:W-:Y:S02]  /*05b0*/  UISETP.GE.U32.AND UP0, UPT, UR6, 0x4, UPT ;  /* 0x000000040600788c */ /* 0x000fe4000bf06070 */
[----:B------:R-:W-:-:S04]  /*05c0*/  ULOP3.LUT UR5, UR18, 0x3, URZ, 0xc0, !UPT ;  /* 0x0000000312057892 */ /* 0x000fc8000f8ec0ff */
[----:B------:R-:W-:-:S03]  /*05d0*/  UISETP.NE.AND UP1, UPT, UR5, URZ, UPT ;  /* 0x000000ff0500728c */ /* 0x000fc6000bf25270 */
[----:B------:R-:W-:Y:S08]  /*05e0*/  BRA.U !UP0, `(.L_x_3) ;  /* 0x00000001087c7547 */ /* 0x000ff0000b800000 */
[----:B------:R-:W1:Y:S01]  /*05f0*/  LDC.64 R10, c[0x0][0x380] ;  /* 0x0000e000ff0a7b82 */ /* 0x000e620000000a00 */
[----:B------:R-:W2:Y:S01]  /*0600*/  LDCU.64 UR6, c[0x0][0x380] ;  /* 0x00007000ff0677ac */ /* 0x000ea20008000a00 */
[----:B------:R-:W-:Y:S01]  /*0610*/  IMAD.U32 R5, RZ, RZ, UR4 ;  /* 0x00000004ff057e24 */ /* 0x000fe2000f8e00ff */
[C---:B------:R-:W-:Y:S01]  /*0620*/  IADD3 R3, PT, PT, R21.reuse, UR4, RZ ;  /* 0x0000000415037c10 */ /* 0x040fe2000fffe0ff */
[----:B------:R-:W-:Y:S01]  /*0630*/  IMAD.U32 R23, RZ, RZ, UR18 ;  /* 0x00000012ff177e24 */ /* 0x000fe2000f8e00ff */
[----:B------:R-:W-:Y:S01]  /*0640*/  IADD3 R2, P0, PT, R21, UR4, RZ ;  /* 0x0000000415027c10 */ /* 0x000fe2000ff1e0ff */
[----:B------:R-:W-:Y:S02]  /*0650*/  IMAD R5, R5, UR18, R0 ;  /* 0x0000001205057c24 */ /* 0x000fe4000f8e0200 */
[----:B------:R-:W3:Y:S01]  /*0660*/  LDC.64 R18, c[0x0][0x388] ;  /* 0x0000e200ff127b82 */ /* 0x000ee20000000a00 */
[----:B------:R-:W-:Y:S01]  /*0670*/  MOV R25, UR18 ;  /* 0x0000001200197c02 */ /* 0x000fe20008000f00 */
[----:B-1----:R-:W-:Y:S01]  /*0680*/  IMAD.WIDE.U32 R10, R3, 0x8, R10 ;  /* 0x00000008030a7825 */ /* 0x002fe200078e000a */
[----:B------:R-:W-:-:S02]  /*0690*/  IADD3.X R3, PT, PT, RZ, RZ, RZ, P0, !PT ;  /* 0x000000ffff037210 */ /* 0x000fc400007fe4ff */
[----:B--2---:R-:W-:-:S03]  /*06a0*/  LEA R16, P0, R2, UR6, 0x3 ;  /* 0x0000000602107c11 */ /* 0x004fc6000f8018ff */
[----:B0-----:R-:W2:Y:S01]  /*06b0*/  LDG.E.64 R10, desc[UR16][R10.64] ;  /* 0x000000100a0a7981 */ /* 0x001ea2000c1e1b00 */
[----:B---3--:R-:W-:Y:S01]  /*06c0*/  IMAD.WIDE R18, R5, 0x8, R18 ;  /* 0x0000000805127825 */ /* 0x008fe200078e0212 */
[----:B------:R-:W-:-:S04]  /*06d0*/  LEA.HI.X R17, R2, UR7, R3, 0x3, P0 ;  /* 0x0000000702117c11 */ /* 0x000fc800080f1c03 */
[----:B------:R-:W2:Y:S01]  /*06e0*/  LDG.E.64 R14, desc[UR16][R18.64] ;  /* 0x00000010120e7981 */ /* 0x000ea2000c1e1b00 */
[----:B------:R-:W-:-:S03]  /*06f0*/  IMAD.WIDE R22, R23, 0x8, R18 ;  /* 0x0000000817167825 */ /* 0x000fc600078e0212 */
[----:B------:R-:W3:Y:S04]  /*0700*/  LDG.E.64 R6, desc[UR16][R16.64+0x8] ;  /* 0x0000081010067981 */ /* 0x000ee8000c1e1b00 */
[----:B------:R-:W3:Y:S01]  /*0710*/  LDG.E.64 R8, desc[UR16][R22.64] ;  /* 0x0000001016087981 */ /* 0x000ee2000c1e1b00 */
[----:B------:R-:W-:Y:S01]  /*0720*/  IMAD.WIDE R24, R25, 0x8, R22 ;  /* 0x0000000819187825 */ /* 0x000fe200078e0216 */
[----:B------:R-:W-:Y:S02]  /*0730*/  MOV R27, UR18 ;  /* 0x00000012001b7c02 */ /* 0x000fe40008000f00 */
[----:B------:R-:W4:Y:S04]  /*0740*/  LDG.E.64 R2, desc[UR16][R16.64+0x10] ;  /* 0x0000101010027981 */ /* 0x000f28000c1e1b00 */
[----:B------:R-:W4:Y:S01]  /*0750*/  LDG.E.64 R4, desc[UR16][R24.64] ;  /* 0x0000001018047981 */ /* 0x000f22000c1e1b00 */
[----:B------:R-:W-:-:S03]  /*0760*/  IMAD.WIDE R26, R27, 0x8, R24 ;  /* 0x000000081b1a7825 */ /* 0x000fc600078e0218 */
[----:B------:R-:W5:Y:S04]  /*0770*/  LDG.E.64 R18, desc[UR16][R16.64+0x18] ;  /* 0x0000181010127981 */ /* 0x000f68000c1e1b00 */
[----:B------:R-:W5:Y:S01]  /*0780*/  LDG.E.64 R26, desc[UR16][R26.64] ;  /* 0x000000101a1a7981 */ /* 0x000f62000c1e1b00 */
[----:B------:R-:W-:Y:S01]  /*0790*/  UIADD3 UR4, UPT, UPT, UR4, 0x4, URZ ;  /* 0x0000000404047890 */ /* 0x000fe2000fffe0ff */
[----:B--2---:R-:W-:-:S08]  /*07a0*/  DFMA R10, R10, R14, R12 ;  /* 0x0000000e0a0a722b */ /* 0x004fd0000000000c */
[----:B---3--:R-:W-:-:S08]  /*07b0*/  DFMA R6, R6, R8, R10 ;  /* 0x000000080606722b */ /* 0x008fd0000000000a */
[----:B----4-:R-:W-:-:S08]  /*07c0*/  DFMA R2, R2, R4, R6 ;  /* 0x000000040202722b */ /* 0x010fd00000000006 */
[----:B-----5:R-:W-:-:S11]  /*07d0*/  DFMA R12, R18, R26, R2 ;  /* 0x0000001a120c722b */ /* 0x020fd60000000002 */
.L_x_3:
[----:B------:R-:W-:Y:S05]  /*07e0*/  BRA.U !UP1, `(.L_x_2) ;  /* 0x0000000109a87547 */ /* 0x000fea000b800000 */
[----:B------:R-:W-:Y:S01]  /*07f0*/  UISETP.NE.AND UP0, UPT, UR5, 0x1, UPT ;  /* 0x000000010500788c */ /* 0x000fe2000bf05270 */
[----:B------:R-:W-:Y:S01]  /*0800*/  IMAD.U32 R9, RZ, RZ, UR4 ;  /* 0x00000004ff097e24 */ /* 0x000fe2000f8e00ff */
[----:B------:R-:W-:Y:S02]  /*0810*/  ULOP3.LUT UR5, UR18, 0x1, URZ, 0xc0, !UPT ;  /* 0x0000000112057892 */ /* 0x000fe4000f8ec0ff */
[----:B------:R-:W-:Y:S02]  /*0820*/  MOV R11, UR18 ;  /* 0x00000012000b7c02 */ /* 0x000fe40008000f00 */
[----:B------:R-:W-:Y:S01]  /*0830*/  PLOP3.LUT P1, PT, PT, PT, UP0, 0x80, 0x8 ;  /* 0x000000000008781c */ /* 0x000fe20003f2f008 */
[----:B------:R-:W-:-:S04]  /*0840*/  UISETP.NE.U32.AND UP1, UPT, UR5, 0x1, UPT ;  /* 0x000000010500788c */ /* 0x000fc8000bf25070 */
[----:B------:R-:W1:Y:S02]  /*0850*/  @UP0 LDCU.128 UR8, c[0x0][0x380] ;  /* 0x00007000ff0807ac */ /* 0x000e640008000c00 */
[----:B------:R-:W-:Y:S01]  /*0860*/  PLOP3.LUT P0, PT, PT, PT, UP1, 0x80, 0x8 ;  /* 0x000000000008781c */ /* 0x000fe20003f0f018 */
[----:B------:R-:W2:Y:S05]  /*0870*/  @UP0 LDCU.64 UR6, c[0x0][0x380] ;  /* 0x00007000ff0607ac */ /* 0x000eaa0008000a00 */
[C---:B------:R-:W-:Y:S01]  /*0880*/  @P1 IADD3 R7, PT, PT, R21.reuse, UR4, RZ ;  /* 0x0000000415071c10 */ /* 0x040fe2000fffe0ff */
[----:B------:R-:W3:Y:S01]  /*0890*/  @!UP1 LDCU.128 UR12, c[0x0][0x380] ;  /* 0x00007000ff0c97ac */ /* 0x000ee20008000c00 */
[----:B------:R-:W-:Y:S01]  /*08a0*/  @P1 IADD3 R6, P2, PT, R21, UR4, RZ ;  /* 0x0000000415061c10 */ /* 0x000fe2000ff5e0ff */
[----:B------:R-:W-:Y:S01]  /*08b0*/  @P1 IMAD R9, R9, UR18, R0 ;  /* 0x0000001209091c24 */ /* 0x000fe2000f8e0200 */
[----:B------:R-:W-:Y:S01]  /*08c0*/  @UP0 UIADD3 UR4, UPT, UPT, UR4, 0x2, URZ ;  /* 0x0000000204040890 */ /* 0x000fe2000fffe0ff */
[----:B-1----:R-:W-:Y:S01]  /*08d0*/  MOV R2, UR8 ;  /* 0x0000000800027c02 */ /* 0x002fe20008000f00 */
[----:B------:R-:W-:Y:S01]  /*08e0*/  IMAD.U32 R3, RZ, RZ, UR9 ;  /* 0x00000009ff037e24 */ /* 0x000fe2000f8e00ff */
[----:B------:R-:W-:-:S02]  /*08f0*/  MOV R4, UR10 ;  /* 0x0000000a00047c02 */ /* 0x000fc40008000f00 */
[----:B------:R-:W-:Y:S01]  /*0900*/  MOV R5, UR11 ;  /* 0x0000000b00057c02 */ /* 0x000fe20008000f00 */
[----:B------:R-:W-:-:S04]  /*0910*/  @P1 IMAD.WIDE.U32 R2, R7, 0x8, R2 ;  /* 0x0000000807021825 */ /* 0x000fc800078e0002 */
[----:B------:R-:W-:Y:S01]  /*0920*/  @P1 IMAD.WIDE R4, R9, 0x8, R4 ;  /* 0x0000000809041825 */ /* 0x000fe200078e0204 */
[----:B------:R-:W-:Y:S01]  /*0930*/  MOV R19, UR4 ;  /* 0x0000000400137c02 */ /* 0x000fe20008000f00 */
[----:B0-----:R-:W4:Y:S02]  /*0940*/  @P1 LDG.E.64 R2, desc[UR16][R2.64] ;  /* 0x0000001002021981 */ /* 0x001f24000c1e1b00 */
[----:B------:R-:W-:Y:S01]  /*0950*/  @P1 IMAD.X R7, RZ, RZ, RZ, P2 ;  /* 0x000000ffff071224 */ /* 0x000fe200010e06ff */
[----:B--2---:R-:W-:-:S04]  /*0960*/  @P1 LEA R8, P2, R6, UR6, 0x3 ;  /* 0x0000000606081c11 */ /* 0x004fc8000f8418ff */
[----:B------:R-:W-:Y:S01]  /*0970*/  @P1 LEA.HI.X R9, R6, UR7, R7, 0x3, P2 ;  /* 0x0000000706091c11 */ /* 0x000fe200090f1c07 */
[----:B------:R-:W-:Y:S02]  /*0980*/  @P1 IMAD.WIDE R6, R11, 0x8, R4 ;  /* 0x000000080b061825 */ /* 0x000fe400078e0204 */
[----:B------:R-:W4:Y:S01]  /*0990*/  @P1 LDG.E.64 R4, desc[UR16][R4.64] ;  /* 0x0000001004041981 */ /* 0x000f22000c1e1b00 */
[----:B---3--:R-:W-:Y:S01]  /*09a0*/  MOV R14, UR12 ;  /* 0x0000000c000e7c02 */ /* 0x008fe20008000f00 */
[----:B------:R-:W-:Y:S01]  /*09b0*/  IMAD.U32 R15, RZ, RZ, UR13 ;  /* 0x0000000dff0f7e24 */ /* 0x000fe2000f8e00ff */
[----:B------:R-:W-:Y:S01]  /*09c0*/  MOV R10, UR14 ;  /* 0x0000000e000a7c02 */ /* 0x000fe20008000f00 */
[----:B------:R-:W-:Y:S01]  /*09d0*/  IMAD.U32 R11, RZ, RZ, UR15 ;  /* 0x0000000fff0b7e24 */ /* 0x000fe2000f8e00ff */
[----:B------:R-:W-:Y:S01]  /*09e0*/  @!P0 IADD3 R17, PT, PT, R21, UR4, RZ ;  /* 0x0000000415118c10 */ /* 0x000fe2000fffe0ff */
[----:B------:R-:W-:Y:S01]  /*09f0*/  @!P0 IMAD R19, R19, UR18, R0 ;  /* 0x0000001213138c24 */ /* 0x000fe2000f8e0200 */
[----:B------:R-:W2:Y:S04]  /*0a00*/  @P1 LDG.E.64 R6, desc[UR16][R6.64] ;  /* 0x0000001006061981 */ /* 0x000ea8000c1e1b00 */
[----:B------:R-:W2:Y:S01]  /*0a10*/  @P1 LDG.E.64 R8, desc[UR16][R8.64+0x8] ;  /* 0x0000081008081981 */ /* 0x000ea2000c1e1b00 */
[----:B------:R-:W-:-:S04]  /*0a20*/  @!P0 IMAD.WIDE.U32 R14, R17, 0x8, R14 ;  /* 0x00000008110e8825 */ /* 0x000fc800078e000e */
[----:B------:R-:W-:Y:S02]  /*0a30*/  @!P0 IMAD.WIDE R10, R19, 0x8, R10 ;  /* 0x00000008130a8825 */ /* 0x000fe400078e020a */
[----:B------:R-:W3:Y:S04]  /*0a40*/  @!P0 LDG.E.64 R14, desc[UR16][R14.64] ;  /* 0x000000100e0e8981 */ /* 0x000ee8000c1e1b00 */
[----:B------:R-:W3:Y:S01]  /*0a50*/  @!P0 LDG.E.64 R10, desc[UR16][R10.64] ;  /* 0x000000100a0a8981 */ /* 0x000ee2000c1e1b00 */
[----:B----4-:R-:W-:-:S08]  /*0a60*/  @P1 DFMA R2, R2, R4, R12 ;  /* 0x000000040202122b */ /* 0x010fd0000000000c */
[----:B--2---:R-:W-:-:S08]  /*0a70*/  @P1 DFMA R12, R8, R6, R2 ;  /* 0x00000006080c122b */ /* 0x004fd00000000002 */
[----:B---3--:R-:W-:-:S11]  /*0a80*/  @!P0 DFMA R12, R14, R10, R12 ;  /* 0x0000000a0e0c822b */ /* 0x008fd6000000000c */
.L_x_2:
[----:B------:R-:W1:Y:S01]  /*0a90*/  LDC.64 R2, c[0x0][0x390] ;  /* 0x0000e400ff027b82 */ /* 0x000e620000000a00 */
[----:B------:R-:W-:-:S05]  /*0aa0*/  IADD3 R21, PT, PT, R0, R21, RZ ;  /* 0x0000001500157210 */ /* 0x000fca0007ffe0ff */
[----:B-1----:R-:W-:-:S05]  /*0ab0*/  IMAD.WIDE R2, R21, 0x8, R2 ;  /* 0x0000000815027825 */ /* 0x002fca00078e0202 */
[----:B0-----:R-:W-:Y:S01]  /*0ac0*/  STG.E.64 desc[UR16][R2.64], R12 ;  /* 0x0000000c02007986 */ /* 0x001fe2000c101b10 */
[----:B------:R-:W-:Y:S05]  /*0ad0*/  EXIT ;  /* 0x000000000000794d */ /* 0x000fea0003800000 */
.L_x_4:
[----:B------:R-:W-:-:S00]  /*0ae0*/  BRA `(.L_x_4) ;  /* 0xfffffffc00fc7947 */ /* 0x000fc0000383ffff */
[----:B------:R-:W-:-:S00]  /*0af0*/  NOP ;  /* 0x0000000000007918 */ /* 0x000fc00000000000 */
        /* <DEDUP_REMOVED lines=8> */
.L_x_5:


//--------------------- .nv.shared.reserved.0     --------------------------
	.section	.nv.shared.reserved.0,"aw",@nobits
	.weak		__nv_reservedSMEM_offset_0_alias
	.size		__nv_reservedSMEM_offset_0_alias, 0, 64
	.other		__nv_reservedSMEM_offset_0_alias,@"STO_CUDA_RESERVED_SHARED STV_DEFAULT"
__nv_reservedSMEM_offset_0_alias:
	.zero		0
	.zero		64


//--------------------- .nv.constant0._Z5gpuMMPdS_S_i --------------------------
	.section	.nv.constant0._Z5gpuMMPdS_S_i,"a",@progbits
	.sectionflags	@""
	.align	4
.nv.constant0._Z5gpuMMPdS_S_i:
	.zero		924


//--------------------- SYMBOLS --------------------------

	.type		.nv.reservedSmem.offset0,@object
	.size		.nv.reservedSmem.offset0,0x4
